//
// Generated by NVIDIA NVVM Compiler
//
// Compiler Build ID: CL-36424714
// Cuda compilation tools, release 13.0, V13.0.88
// Based on NVVM 20.0.0
//

.version 9.0
.target sm_100
.address_size 64

	// .globl	_Z14sumarvelocidadPPdPPiS0_i

.visible .entry _Z14sumarvelocidadPPdPPiS0_i(
	.param .u64 .ptr .align 1 _Z14sumarvelocidadPPdPPiS0_i_param_0,
	.param .u64 .ptr .align 1 _Z14sumarvelocidadPPdPPiS0_i_param_1,
	.param .u64 .ptr .align 1 _Z14sumarvelocidadPPdPPiS0_i_param_2,
	.param .u32 _Z14sumarvelocidadPPdPPiS0_i_param_3
)
{
	.reg .pred 	%p<4>;
	.reg .b32 	%r<19>;
	.reg .b64 	%rd<92>;
	.reg .b64 	%fd<28>;

	ld.param.u64 	%rd1, [_Z14sumarvelocidadPPdPPiS0_i_param_0];
	ld.param.u64 	%rd2, [_Z14sumarvelocidadPPdPPiS0_i_param_1];
	ld.param.u64 	%rd3, [_Z14sumarvelocidadPPdPPiS0_i_param_2];
	ld.param.u32 	%r3, [_Z14sumarvelocidadPPdPPiS0_i_param_3];
	mov.u32 	%r4, %tid.x;
	mov.u32 	%r5, %ctaid.x;
	mov.u32 	%r6, %ntid.x;
	mad.lo.s32 	%r1, %r5, %r6, %r4;
	mov.u32 	%r7, %tid.y;
	mov.u32 	%r8, %ctaid.y;
	mov.u32 	%r9, %ntid.y;
	mad.lo.s32 	%r2, %r8, %r9, %r7;
	setp.ge.s32 	%p1, %r1, %r3;
	setp.gt.u32 	%p2, %r2, 8;
	or.pred  	%p3, %p2, %p1;
	@%p3 bra 	$L__BB0_2;
	cvta.to.global.u64 	%rd4, %rd1;
	cvta.to.global.u64 	%rd5, %rd2;
	cvta.to.global.u64 	%rd6, %rd3;
	mul.wide.s32 	%rd7, %r1, 8;
	add.s64 	%rd8, %rd5, %rd7;
	add.s64 	%rd9, %rd6, %rd7;
	ld.global.u64 	%rd10, [%rd8];
	cvta.to.global.u64 	%rd11, %rd10;
	mul.wide.u32 	%rd12, %r2, 4;
	add.s64 	%rd13, %rd11, %rd12;
	ld.global.u32 	%r10, [%rd13];
	mul.wide.s32 	%rd14, %r10, 8;
	add.s64 	%rd15, %rd4, %rd14;
	ld.global.u64 	%rd16, [%rd15];
	cvta.to.global.u64 	%rd17, %rd16;
	ld.global.f64 	%fd1, [%rd17];
	ld.global.u64 	%rd18, [%rd9];
	cvta.to.global.u64 	%rd19, %rd18;
	ld.global.f64 	%fd2, [%rd19];
	add.f64 	%fd3, %fd1, %fd2;
	st.global.f64 	[%rd19], %fd3;
	ld.global.u64 	%rd20, [%rd8];
	cvta.to.global.u64 	%rd21, %rd20;
	add.s64 	%rd22, %rd21, %rd12;
	ld.global.u32 	%r11, [%rd22];
	mul.wide.s32 	%rd23, %r11, 8;
	add.s64 	%rd24, %rd4, %rd23;
	ld.global.u64 	%rd25, [%rd24];
	cvta.to.global.u64 	%rd26, %rd25;
	ld.global.f64 	%fd4, [%rd26+8];
	ld.global.u64 	%rd27, [%rd9];
	cvta.to.global.u64 	%rd28, %rd27;
	ld.global.f64 	%fd5, [%rd28+8];
	add.f64 	%fd6, %fd4, %fd5;
	st.global.f64 	[%rd28+8], %fd6;
	ld.global.u64 	%rd29, [%rd8];
	cvta.to.global.u64 	%rd30, %rd29;
	add.s64 	%rd31, %rd30, %rd12;
	ld.global.u32 	%r12, [%rd31];
	mul.wide.s32 	%rd32, %r12, 8;
	add.s64 	%rd33, %rd4, %rd32;
	ld.global.u64 	%rd34, [%rd33];
	cvta.to.global.u64 	%rd35, %rd34;
	ld.global.f64 	%fd7, [%rd35+16];
	ld.global.u64 	%rd36, [%rd9];
	cvta.to.global.u64 	%rd37, %rd36;
	ld.global.f64 	%fd8, [%rd37+16];
	add.f64 	%fd9, %fd7, %fd8;
	st.global.f64 	[%rd37+16], %fd9;
	ld.global.u64 	%rd38, [%rd8];
	cvta.to.global.u64 	%rd39, %rd38;
	add.s64 	%rd40, %rd39, %rd12;
	ld.global.u32 	%r13, [%rd40];
	mul.wide.s32 	%rd41, %r13, 8;
	add.s64 	%rd42, %rd4, %rd41;
	ld.global.u64 	%rd43, [%rd42];
	cvta.to.global.u64 	%rd44, %rd43;
	ld.global.f64 	%fd10, [%rd44+24];
	ld.global.u64 	%rd45, [%rd9];
	cvta.to.global.u64 	%rd46, %rd45;
	ld.global.f64 	%fd11, [%rd46+24];
	add.f64 	%fd12, %fd10, %fd11;
	st.global.f64 	[%rd46+24], %fd12;
	ld.global.u64 	%rd47, [%rd8];
	cvta.to.global.u64 	%rd48, %rd47;
	add.s64 	%rd49, %rd48, %rd12;
	ld.global.u32 	%r14, [%rd49];
	mul.wide.s32 	%rd50, %r14, 8;
	add.s64 	%rd51, %rd4, %rd50;
	ld.global.u64 	%rd52, [%rd51];
	cvta.to.global.u64 	%rd53, %rd52;
	ld.global.f64 	%fd13, [%rd53+32];
	ld.global.u64 	%rd54, [%rd9];
	cvta.to.global.u64 	%rd55, %rd54;
	ld.global.f64 	%fd14, [%rd55+32];
	add.f64 	%fd15, %fd13, %fd14;
	st.global.f64 	[%rd55+32], %fd15;
	ld.global.u64 	%rd56, [%rd8];
	cvta.to.global.u64 	%rd57, %rd56;
	add.s64 	%rd58, %rd57, %rd12;
	ld.global.u32 	%r15, [%rd58];
	mul.wide.s32 	%rd59, %r15, 8;
	add.s64 	%rd60, %rd4, %rd59;
	ld.global.u64 	%rd61, [%rd60];
	cvta.to.global.u64 	%rd62, %rd61;
	ld.global.f64 	%fd16, [%rd62+40];
	ld.global.u64 	%rd63, [%rd9];
	cvta.to.global.u64 	%rd64, %rd63;
	ld.global.f64 	%fd17, [%rd64+40];
	add.f64 	%fd18, %fd16, %fd17;
	st.global.f64 	[%rd64+40], %fd18;
	ld.global.u64 	%rd65, [%rd8];
	cvta.to.global.u64 	%rd66, %rd65;
	add.s64 	%rd67, %rd66, %rd12;
	ld.global.u32 	%r16, [%rd67];
	mul.wide.s32 	%rd68, %r16, 8;
	add.s64 	%rd69, %rd4, %rd68;
	ld.global.u64 	%rd70, [%rd69];
	cvta.to.global.u64 	%rd71, %rd70;
	ld.global.f64 	%fd19, [%rd71+48];
	ld.global.u64 	%rd72, [%rd9];
	cvta.to.global.u64 	%rd73, %rd72;
	ld.global.f64 	%fd20, [%rd73+48];
	add.f64 	%fd21, %fd19, %fd20;
	st.global.f64 	[%rd73+48], %fd21;
	ld.global.u64 	%rd74, [%rd8];
	cvta.to.global.u64 	%rd75, %rd74;
	add.s64 	%rd76, %rd75, %rd12;
	ld.global.u32 	%r17, [%rd76];
	mul.wide.s32 	%rd77, %r17, 8;
	add.s64 	%rd78, %rd4, %rd77;
	ld.global.u64 	%rd79, [%rd78];
	cvta.to.global.u64 	%rd80, %rd79;
	ld.global.f64 	%fd22, [%rd80+56];
	ld.global.u64 	%rd81, [%rd9];
	cvta.to.global.u64 	%rd82, %rd81;
	ld.global.f64 	%fd23, [%rd82+56];
	add.f64 	%fd24, %fd22, %fd23;
	st.global.f64 	[%rd82+56], %fd24;
	ld.global.u64 	%rd83, [%rd8];
	cvta.to.global.u64 	%rd84, %rd83;
	add.s64 	%rd85, %rd84, %rd12;
	ld.global.u32 	%r18, [%rd85];
	mul.wide.s32 	%rd86, %r18, 8;
	add.s64 	%rd87, %rd4, %rd86;
	ld.global.u64 	%rd88, [%rd87];
	cvta.to.global.u64 	%rd89, %rd88;
	ld.global.f64 	%fd25, [%rd89+64];
	ld.global.u64 	%rd90, [%rd9];
	cvta.to.global.u64 	%rd91, %rd90;
	ld.global.f64 	%fd26, [%rd91+64];
	add.f64 	%fd27, %fd25, %fd26;
	st.global.f64 	[%rd91+64], %fd27;
$L__BB0_2:
	ret;

}


// ===== COMPILED SASS (sm_100) =====

	.target	sm_100

	.elftype	@"ET_EXEC"


//--------------------- .note.nv.tkinfo           --------------------------
	.section	.note.nv.tkinfo,"",@"SHT_NOTE"
	.sectionflags	@"SHF_NOTE_NV_TKINFO"
	.tkinfo
        /*0018*/ 	.word	0x00000002
        /*0030*/ 	.string	""
        /*0030*/ 	.string	"ptxas"
        /*0030*/ 	.string	"Cuda compilation tools, release 13.0, V13.0.88"
        /*0030*/ 	.string	"Build cuda_13.0.r13.0/compiler.36424714_0"
        /*0030*/ 	.string	"-arch sm_100 -m 64 "



//--------------------- .note.nv.cuinfo           --------------------------
	.section	.note.nv.cuinfo,"",@"SHT_NOTE"
	.sectionflags	@"SHF_NOTE_NV_CUINFO"
        /*0018*/ 	.short	0x0002
        /*001a*/ 	.short	0x0064
        /*001c*/ 	.short	0x0082
	.zero		2


//--------------------- .nv.info                  --------------------------
	.section	.nv.info,"",@"SHT_CUDA_INFO"
	.align	4


	//----- nvinfo : EIATTR_REGCOUNT
	.align		4
        /*0000*/ 	.byte	0x04, 0x2f
        /*0002*/ 	.short	(.L_1 - .L_0)
	.align		4
.L_0:
        /*0004*/ 	.word	index@(_Z14sumarvelocidadPPdPPiS0_i)
        /*0008*/ 	.word	0x0000001a


	//----- nvinfo : EIATTR_FRAME_SIZE
	.align		4
.L_1:
        /*000c*/ 	.byte	0x04, 0x11
        /*000e*/ 	.short	(.L_3 - .L_2)
	.align		4
.L_2:
        /*0010*/ 	.word	index@(_Z14sumarvelocidadPPdPPiS0_i)
        /*0014*/ 	.word	0x00000000


	//----- nvinfo : EIATTR_MIN_STACK_SIZE
	.align		4
.L_3:
        /*0018*/ 	.byte	0x04, 0x12
        /*001a*/ 	.short	(.L_5 - .L_4)
	.align		4
.L_4:
        /*001c*/ 	.word	index@(_Z14sumarvelocidadPPdPPiS0_i)
        /*0020*/ 	.word	0x00000000
.L_5:


//--------------------- .nv.compat                --------------------------
	.section	.nv.compat,"",@"SHT_CUDA_COMPAT_INFO"
	.align	4
        /*0000*/ 	.byte	0x02, 0x09, 0x00, 0x00, 0x02, 0x02, 0x01, 0x00, 0x02, 0x05, 0x05, 0x00, 0x03, 0x07, 0x01, 0x01
        /*0010*/ 	.byte	0x02, 0x03, 0x00, 0x00, 0x02, 0x06, 0x01, 0x00, 0x04, 0x0b, 0x08, 0x00, 0x01, 0x00, 0x00, 0x00
        /*0020*/ 	.byte	0x00, 0x00, 0x00, 0x00


//--------------------- .nv.info._Z14sumarvelocidadPPdPPiS0_i --------------------------
	.section	.nv.info._Z14sumarvelocidadPPdPPiS0_i,"",@"SHT_CUDA_INFO"
	.sectionflags	@""
	.align	4


	//----- nvinfo : EIATTR_CUDA_API_VERSION
	.align		4
        /*0000*/ 	.byte	0x04, 0x37
        /*0002*/ 	.short	(.L_7 - .L_6)
.L_6:
        /*0004*/ 	.word	0x00000082


	//----- nvinfo : EIATTR_KPARAM_INFO
	.align		4
.L_7:
        /*0008*/ 	.byte	0x04, 0x17
        /*000a*/ 	.short	(.L_9 - .L_8)
.L_8:
        /*000c*/ 	.word	0x00000000
        /*0010*/ 	.short	0x0003
        /*0012*/ 	.short	0x0018
        /*0014*/ 	.byte	0x00, 0xf0, 0x11, 0x00


	//----- nvinfo : EIATTR_KPARAM_INFO
	.align		4
.L_9:
        /*0018*/ 	.byte	0x04, 0x17
        /*001a*/ 	.short	(.L_11 - .L_10)
.L_10:
        /*001c*/ 	.word	0x00000000
        /*0020*/ 	.short	0x0002
        /*0022*/ 	.short	0x0010
        /*0024*/ 	.byte	0x00, 0xf5, 0x21, 0x00


	//----- nvinfo : EIATTR_KPARAM_INFO
	.align		4
.L_11:
        /*0028*/ 	.byte	0x04, 0x17
        /*002a*/ 	.short	(.L_13 - .L_12)
.L_12:
        /*002c*/ 	.word	0x00000000
        /*0030*/ 	.short	0x0001
        /*0032*/ 	.short	0x0008
        /*0034*/ 	.byte	0x00, 0xf5, 0x21, 0x00


	//----- nvinfo : EIATTR_KPARAM_INFO
	.align		4
.L_13:
        /*0038*/ 	.byte	0x04, 0x17
        /*003a*/ 	.short	(.L_15 - .L_14)
.L_14:
        /*003c*/ 	.word	0x00000000
        /*0040*/ 	.short	0x0000
        /*0042*/ 	.short	0x0000
        /*0044*/ 	.byte	0x00, 0xf5, 0x21, 0x00


	//----- nvinfo : EIATTR_SPARSE_MMA_MASK
	.align		4
.L_15:
        /*0048*/ 	.byte	0x03, 0x50
        /*004a*/ 	.short	0x0000


	//----- nvinfo : EIATTR_MAXREG_COUNT
	.align		4
        /*004c*/ 	.byte	0x03, 0x1b
        /*004e*/ 	.short	0x00ff


	//----- nvinfo : EIATTR_MERCURY_ISA_VERSION
	.align		4
        /*0050*/ 	.byte	0x03, 0x5f
        /*0052*/ 	.short	0x0101


	//----- nvinfo : EIATTR_VRC_CTA_INIT_COUNT
	.align		4
        /*0054*/ 	.byte	0x02, 0x4a
	.zero		1
	.zero		1


	//----- nvinfo : EIATTR_EXIT_INSTR_OFFSETS
	.align		4
        /*0058*/ 	.byte	0x04, 0x1c
        /*005a*/ 	.short	(.L_17 - .L_16)


	//   ....[0]....
.L_16:
        /*005c*/ 	.word	0x000000c0


	//   ....[1]....
        /*0060*/ 	.word	0x000006d0


	//----- nvinfo : EIATTR_CBANK_PARAM_SIZE
	.align		4
.L_17:
        /*0064*/ 	.byte	0x03, 0x19
        /*0066*/ 	.short	0x001c


	//----- nvinfo : EIATTR_PARAM_CBANK
	.align		4
        /*0068*/ 	.byte	0x04, 0x0a
        /*006a*/ 	.short	(.L_19 - .L_18)
	.align		4
.L_18:
        /*006c*/ 	.word	index@(.nv.constant0._Z14sumarvelocidadPPdPPiS0_i)
        /*0070*/ 	.short	0x0380
        /*0072*/ 	.short	0x001c


	//----- nvinfo : EIATTR_SW_WAR
	.align		4
.L_19:
        /*0074*/ 	.byte	0x04, 0x36
        /*0076*/ 	.short	(.L_21 - .L_20)
.L_20:
        /*0078*/ 	.word	0x00000008
.L_21:


//--------------------- .nv.callgraph             --------------------------
	.section	.nv.callgraph,"",@"SHT_CUDA_CALLGRAPH"
	.align	4
	.sectionentsize	8
	.align		4
        /*0000*/ 	.word	0x00000000
	.align		4
        /*0004*/ 	.word	0xffffffff
	.align		4
        /*0008*/ 	.word	0x00000000
	.align		4
        /*000c*/ 	.word	0xfffffffe
	.align		4
        /*0010*/ 	.word	0x00000000
	.align		4
        /*0014*/ 	.word	0xfffffffd
	.align		4
        /*0018*/ 	.word	0x00000000
	.align		4
        /*001c*/ 	.word	0xfffffffc


//--------------------- .text._Z14sumarvelocidadPPdPPiS0_i --------------------------
	.section	.text._Z14sumarvelocidadPPdPPiS0_i,"ax",@progbits
	.align	128
        .global         _Z14sumarvelocidadPPdPPiS0_i
        .type           _Z14sumarvelocidadPPdPPiS0_i,@function
        .size           _Z14sumarvelocidadPPdPPiS0_i,(.L_x_1 - _Z14sumarvelocidadPPdPPiS0_i)
        .other          _Z14sumarvelocidadPPdPPiS0_i,@"STO_CUDA_ENTRY STV_DEFAULT"
_Z14sumarvelocidadPPdPPiS0_i:
.text._Z14sumarvelocidadPPdPPiS0_i:
[----:B------:R-:W-:Y:S01]  /*0000*/  LDC R1, c[0x0][0x37c] ;  /* 0x0000df00ff017b82 */ /* 0x000fe20000000800 */
[----:B------:R-:W0:Y:S07]  /*0010*/  S2R R11, SR_TID.X ;  /* 0x00000000000b7919 */ /* 0x000e2e0000002100 */
[----:B------:R-:W0:Y:S01]  /*0020*/  S2UR UR4, SR_CTAID.X ;  /* 0x00000000000479c3 */ /* 0x000e220000002500 */
[----:B------:R-:W1:Y:S01]  /*0030*/  LDCU UR6, c[0x0][0x398] ;  /* 0x00007300ff0677ac */ /* 0x000e620008000800 */
[----:B------:R-:W2:Y:S06]  /*0040*/  S2R R2, SR_TID.Y ;  /* 0x0000000000027919 */ /* 0x000eac0000002200 */
[----:B------:R-:W0:Y:S08]  /*0050*/  LDC R0, c[0x0][0x360] ;  /* 0x0000d800ff007b82 */ /* 0x000e300000000800 */
[----:B------:R-:W2:Y:S08]  /*0060*/  S2UR UR5, SR_CTAID.Y ;  /* 0x00000000000579c3 */ /* 0x000eb00000002600 */
[----:B------:R-:W2:Y:S01]  /*0070*/  LDC R3, c[0x0][0x364] ;  /* 0x0000d900ff037b82 */ /* 0x000ea20000000800 */
[----:B0-----:R-:W-:-:S05]  /*0080*/  IMAD R11, R0, UR4, R11 ;  /* 0x00000004000b7c24 */ /* 0x001fca000f8e020b */
[----:B-1----:R-:W-:Y:S01]  /*0090*/  ISETP.GE.AND P0, PT, R11, UR6, PT ;  /* 0x000000060b007c0c */ /* 0x002fe2000bf06270 */
[----:B--2---:R-:W-:-:S05]  /*00a0*/  IMAD R0, R3, UR5, R2 ;  /* 0x0000000503007c24 */ /* 0x004fca000f8e0202 */
[----:B------:R-:W-:-:S13]  /*00b0*/  ISETP.GT.U32.OR P0, PT, R0, 0x8, P0 ;  /* 0x000000080000780c */ /* 0x000fda0000704470 */
[----:B------:R-:W-:Y:S05]  /*00c0*/  @P0 EXIT ;  /* 0x000000000000094d */ /* 0x000fea0003800000 */
[----:B------:R-:W0:Y:S01]  /*00d0*/  LDC.64 R2, c[0x0][0x388] ;  /* 0x0000e200ff027b82 */ /* 0x000e220000000a00 */
[----:B------:R-:W1:Y:S07]  /*00e0*/  LDCU.64 UR4, c[0x0][0x358] ;  /* 0x00006b00ff0477ac */ /* 0x000e6e0008000a00 */
[----:B------:R-:W2:Y:S01]  /*00f0*/  LDC.64 R6, c[0x0][0x380] ;  /* 0x0000e000ff067b82 */ /* 0x000ea20000000a00 */
[----:B0-----:R-:W-:-:S05]  /*0100*/  IMAD.WIDE R2, R11, 0x8, R2 ;  /* 0x000000080b027825 */ /* 0x001fca00078e0202 */
[----:B-1----:R-:W3:Y:S02]  /*0110*/  LDG.E.64 R4, desc[UR4][R2.64] ;  /* 0x0000000402047981 */ /* 0x002ee4000c1e1b00 */
[----:B---3--:R-:W-:Y:S02]  /*0120*/  IMAD.WIDE.U32 R8, R0, 0x4, R4 ;  /* 0x0000000400087825 */ /* 0x008fe400078e0004 */
[----:B------:R-:W0:Y:S04]  /*0130*/  LDC.64 R4, c[0x0][0x390] ;  /* 0x0000e400ff047b82 */ /* 0x000e280000000a00 */
[----:B------:R-:W2:Y:S01]  /*0140*/  LDG.E R9, desc[UR4][R8.64] ;  /* 0x0000000408097981 */ /* 0x000ea2000c1e1900 */
[----:B0-----:R-:W-:-:S05]  /*0150*/  IMAD.WIDE R4, R11, 0x8, R4 ;  /* 0x000000080b047825 */ /* 0x001fca00078e0204 */
[----:B------:R-:W3:Y:S01]  /*0160*/  LDG.E.64 R14, desc[UR4][R4.64] ;  /* 0x00000004040e7981 */ /* 0x000ee2000c1e1b00 */
[----:B--2---:R-:W-:-:S06]  /*0170*/  IMAD.WIDE R10, R9, 0x8, R6 ;  /* 0x00000008090a7825 */ /* 0x004fcc00078e0206 */
[----:B------:R-:W2:Y:S04]  /*0180*/  LDG.E.64 R10, desc[UR4][R10.64] ;  /* 0x000000040a0a7981 */ /* 0x000ea8000c1e1b00 */
[----:B---3--:R-:W3:Y:S04]  /*0190*/  LDG.E.64 R16, desc[UR4][R14.64] ;  /* 0x000000040e107981 */ /* 0x008ee8000c1e1b00 */
[----:B--2---:R-:W3:Y:S02]  /*01a0*/  LDG.E.64 R12, desc[UR4][R10.64] ;  /* 0x000000040a0c7981 */ /* 0x004ee4000c1e1b00 */
[----:B---3--:R-:W-:-:S07]  /*01b0*/  DADD R12, R12, R16 ;  /* 0x000000000c0c7229 */ /* 0x008fce0000000010 */
[----:B------:R0:W-:Y:S04]  /*01c0*/  STG.E.64 desc[UR4][R14.64], R12 ;  /* 0x0000000c0e007986 */ /* 0x0001e8000c101b04 */
[----:B------:R-:W2:Y:S04]  /*01d0*/  LDG.E.64 R8, desc[UR4][R2.64] ;  /* 0x0000000402087981 */ /* 0x000ea8000c1e1b00 */
[----:B------:R-:W3:Y:S01]  /*01e0*/  LDG.E.64 R20, desc[UR4][R4.64] ;  /* 0x0000000404147981 */ /* 0x000ee2000c1e1b00 */
[----:B--2---:R-:W-:-:S03]  /*01f0*/  IMAD.WIDE.U32 R8, R0, 0x4, R8 ;  /* 0x0000000400087825 */ /* 0x004fc600078e0008 */
[----:B---3--:R-:W2:Y:S04]  /*0200*/  LDG.E.64 R22, desc[UR4][R20.64+0x8] ;  /* 0x0000080414167981 */ /* 0x008ea8000c1e1b00 */
[----:B------:R-:W3:Y:S02]  /*0210*/  LDG.E R9, desc[UR4][R8.64] ;  /* 0x0000000408097981 */ /* 0x000ee4000c1e1900 */
[----:B---3--:R-:W-:-:S06]  /*0220*/  IMAD.WIDE R16, R9, 0x8, R6 ;  /* 0x0000000809107825 */ /* 0x008fcc00078e0206 */
[----:B------:R-:W3:Y:S04]  /*0230*/  LDG.E.64 R16, desc[UR4][R16.64] ;  /* 0x0000000410107981 */ /* 0x000ee8000c1e1b00 */
[----:B---3--:R-:W2:Y:S02]  /*0240*/  LDG.E.64 R18, desc[UR4][R16.64+0x8] ;  /* 0x0000080410127981 */ /* 0x008ea4000c1e1b00 */
[----:B--2---:R-:W-:-:S07]  /*0250*/  DADD R18, R18, R22 ;  /* 0x0000000012127229 */ /* 0x004fce0000000016 */
[----:B------:R1:W-:Y:S04]  /*0260*/  STG.E.64 desc[UR4][R20.64+0x8], R18 ;  /* 0x0000081214007986 */ /* 0x0003e8000c101b04 */
[----:B------:R-:W2:Y:S04]  /*0270*/  LDG.E.64 R10, desc[UR4][R2.64] ;  /* 0x00000004020a7981 */ /* 0x000ea8000c1e1b00 */
[----:B0-----:R-:W3:Y:S01]  /*0280*/  LDG.E.64 R14, desc[UR4][R4.64] ;  /* 0x00000004040e7981 */ /* 0x001ee2000c1e1b00 */
        /* <DEDUP_REMOVED lines=9> */
[----:B-1----:R-:W3:Y:S01]  /*0320*/  LDG.E.64 R20, desc[UR4][R4.64] ;  /* 0x0000000404147981 */ /* 0x002ee2000c1e1b00 */
        /* <DEDUP_REMOVED lines=9> */
[----:B------:R-:W3:Y:S01]  /*03c0*/  LDG.E.64 R16, desc[UR4][R4.64] ;  /* 0x0000000404107981 */ /* 0x000ee2000c1e1b00 */
[----:B--2---:R-:W-:-:S03]  /*03d0*/  IMAD.WIDE.U32 R8, R0, 0x4, R8 ;  /* 0x0000000400087825 */ /* 0x004fc600078e0008 */
[----:B---3--:R-:W2:Y:S04]  /*03e0*/  LDG.E.64 R22, desc[UR4][R16.64+0x20] ;  /* 0x0000200410167981 */ /* 0x008ea8000c1e1b00 */
[----:B------:R-:W0:Y:S02]  /*03f0*/  LDG.E R9, desc[UR4][R8.64] ;  /* 0x0000000408097981 */ /* 0x000e24000c1e1900 */
[----:B0-----:R-:W-:-:S06]  /*0400*/  IMAD.WIDE R12, R9, 0x8, R6 ;  /* 0x00000008090c7825 */ /* 0x001fcc00078e0206 */
        /* <DEDUP_REMOVED lines=33> */
[----:B------:R-:W-:Y:S04]  /*0620*/  STG.E.64 desc[UR4][R20.64+0x38], R18 ;  /* 0x0000381214007986 */ /* 0x000fe8000c101b04 */
        /* <DEDUP_REMOVED lines=9> */
[----:B------:R-:W-:Y:S01]  /*06c0*/  STG.E.64 desc[UR4][R14.64+0x40], R8 ;  /* 0x000040080e007986 */ /* 0x000fe2000c101b04 */
[----:B------:R-:W-:Y:S05]  /*06d0*/  EXIT ;  /* 0x000000000000794d */ /* 0x000fea0003800000 */
.L_x_0:
[----:B------:R-:W-:-:S00]  /*06e0*/  BRA `(.L_x_0) ;  /* 0xfffffffc00fc7947 */ /* 0x000fc0000383ffff */
[----:B------:R-:W-:-:S00]  /*06f0*/  NOP ;  /* 0x0000000000007918 */ /* 0x000fc00000000000 */
        /* <DEDUP_REMOVED lines=8> */
.L_x_1:


//--------------------- .nv.shared.reserved.0     --------------------------
	.section	.nv.shared.reserved.0,"aw",@nobits
	.weak		__nv_reservedSMEM_offset_0_alias
	.size		__nv_reservedSMEM_offset_0_alias, 0, 64
	.other		__nv_reservedSMEM_offset_0_alias,@"STO_CUDA_RESERVED_SHARED STV_DEFAULT"
__nv_reservedSMEM_offset_0_alias:
	.zero		0
	.zero		64


//--------------------- .nv.constant0._Z14sumarvelocidadPPdPPiS0_i --------------------------
	.section	.nv.constant0._Z14sumarvelocidadPPdPPiS0_i,"a",@progbits
	.sectionflags	@""
	.align	4
.nv.constant0._Z14sumarvelocidadPPdPPiS0_i:
	.zero		924


//--------------------- SYMBOLS --------------------------

	.type		.nv.reservedSmem.offset0,@object
	.size		.nv.reservedSmem.offset0,0x4
